//
// Generated by NVIDIA NVVM Compiler
//
// Compiler Build ID: CL-36424714
// Cuda compilation tools, release 13.0, V13.0.88
// Based on NVVM 20.0.0
//

.version 9.0
.target sm_100
.address_size 64

	// .globl	_Z13hillis_steelePfPKfS_j
.extern .shared .align 16 .b8 t_odata[];

.visible .entry _Z13hillis_steelePfPKfS_j(
	.param .u64 .ptr .align 1 _Z13hillis_steelePfPKfS_j_param_0,
	.param .u64 .ptr .align 1 _Z13hillis_steelePfPKfS_j_param_1,
	.param .u64 .ptr .align 1 _Z13hillis_steelePfPKfS_j_param_2,
	.param .u32 _Z13hillis_steelePfPKfS_j_param_3
)
{
	.reg .pred 	%p<6>;
	.reg .b32 	%r<44>;
	.reg .b32 	%f<8>;
	.reg .b64 	%rd<21>;

	ld.param.u64 	%rd8, [_Z13hillis_steelePfPKfS_j_param_0];
	ld.param.u64 	%rd6, [_Z13hillis_steelePfPKfS_j_param_1];
	ld.param.u64 	%rd7, [_Z13hillis_steelePfPKfS_j_param_2];
	ld.param.u32 	%r12, [_Z13hillis_steelePfPKfS_j_param_3];
	cvta.to.global.u64 	%rd1, %rd8;
	mov.u32 	%r1, %ctaid.x;
	mov.u32 	%r2, %ntid.x;
	mul.lo.s32 	%r3, %r1, %r2;
	mov.u32 	%r4, %tid.x;
	add.s32 	%r5, %r3, %r4;
	setp.ge.u32 	%p1, %r5, %r12;
	@%p1 bra 	$L__BB0_9;
	cvta.to.global.u64 	%rd9, %rd6;
	mul.wide.u32 	%rd10, %r5, 4;
	add.s64 	%rd11, %rd9, %rd10;
	ld.global.f32 	%f1, [%rd11];
	shl.b32 	%r14, %r4, 2;
	mov.u32 	%r15, t_odata;
	add.s32 	%r6, %r15, %r14;
	st.volatile.shared.f32 	[%r6], %f1;
	bar.sync 	0;
	setp.lt.u32 	%p2, %r2, 2;
	mov.b32 	%r43, 0;
	@%p2 bra 	$L__BB0_7;
	cvt.u64.u32 	%rd2, %r4;
	cvt.u64.u32 	%rd3, %r2;
	mov.b32 	%r42, 1;
	mov.b32 	%r43, 0;
	mov.b64 	%rd20, 1;
$L__BB0_3:
	xor.b32  	%r42, %r42, 1;
	xor.b32  	%r43, %r43, 1;
	setp.gt.u64 	%p3, %rd20, %rd2;
	@%p3 bra 	$L__BB0_5;
	mul.lo.s32 	%r18, %r42, %r2;
	add.s32 	%r19, %r18, %r4;
	shl.b32 	%r20, %r18, 2;
	add.s32 	%r21, %r6, %r20;
	ld.volatile.shared.f32 	%f2, [%r21];
	cvt.u32.u64 	%r22, %rd20;
	sub.s32 	%r23, %r19, %r22;
	shl.b32 	%r24, %r23, 2;
	add.s32 	%r26, %r15, %r24;
	ld.volatile.shared.f32 	%f3, [%r26];
	add.f32 	%f4, %f2, %f3;
	mul.lo.s32 	%r27, %r43, %r2;
	shl.b32 	%r28, %r27, 2;
	add.s32 	%r29, %r6, %r28;
	st.volatile.shared.f32 	[%r29], %f4;
	bra.uni 	$L__BB0_6;
$L__BB0_5:
	mul.lo.s32 	%r30, %r42, %r2;
	shl.b32 	%r31, %r30, 2;
	add.s32 	%r32, %r6, %r31;
	ld.volatile.shared.f32 	%f5, [%r32];
	mul.lo.s32 	%r33, %r43, %r2;
	shl.b32 	%r34, %r33, 2;
	add.s32 	%r35, %r6, %r34;
	st.volatile.shared.f32 	[%r35], %f5;
$L__BB0_6:
	bar.sync 	0;
	shl.b64 	%rd20, %rd20, 1;
	setp.lt.u64 	%p4, %rd20, %rd3;
	@%p4 bra 	$L__BB0_3;
$L__BB0_7:
	mul.lo.s32 	%r36, %r43, %r2;
	shl.b32 	%r37, %r36, 2;
	add.s32 	%r38, %r6, %r37;
	ld.volatile.shared.f32 	%f6, [%r38];
	add.s64 	%rd14, %rd1, %rd10;
	st.global.f32 	[%rd14], %f6;
	bar.sync 	0;
	setp.eq.s64 	%p5, %rd7, 0;
	@%p5 bra 	$L__BB0_9;
	add.s32 	%r39, %r2, %r3;
	add.s32 	%r40, %r39, -1;
	mul.wide.u32 	%rd15, %r40, 4;
	add.s64 	%rd16, %rd1, %rd15;
	ld.global.f32 	%f7, [%rd16];
	cvta.to.global.u64 	%rd17, %rd7;
	mul.wide.u32 	%rd18, %r1, 4;
	add.s64 	%rd19, %rd17, %rd18;
	st.global.f32 	[%rd19], %f7;
$L__BB0_9:
	ret;

}
	// .globl	_Z11add_b_odataPfS_j
.visible .entry _Z11add_b_odataPfS_j(
	.param .u64 .ptr .align 1 _Z11add_b_odataPfS_j_param_0,
	.param .u64 .ptr .align 1 _Z11add_b_odataPfS_j_param_1,
	.param .u32 _Z11add_b_odataPfS_j_param_2
)
{
	.reg .pred 	%p<2>;
	.reg .b32 	%r<8>;
	.reg .b32 	%f<4>;
	.reg .b64 	%rd<9>;

	ld.param.u64 	%rd1, [_Z11add_b_odataPfS_j_param_0];
	ld.param.u64 	%rd2, [_Z11add_b_odataPfS_j_param_1];
	ld.param.u32 	%r2, [_Z11add_b_odataPfS_j_param_2];
	mov.u32 	%r1, %ctaid.x;
	add.s32 	%r3, %r2, -1;
	setp.ge.u32 	%p1, %r1, %r3;
	@%p1 bra 	$L__BB1_2;
	cvta.to.global.u64 	%rd3, %rd2;
	cvta.to.global.u64 	%rd4, %rd1;
	mul.wide.u32 	%rd5, %r1, 4;
	add.s64 	%rd6, %rd3, %rd5;
	ld.global.f32 	%f1, [%rd6];
	mov.u32 	%r4, %ntid.x;
	mad.lo.s32 	%r5, %r4, %r1, %r4;
	mov.u32 	%r6, %tid.x;
	add.s32 	%r7, %r5, %r6;
	mul.wide.u32 	%rd7, %r7, 4;
	add.s64 	%rd8, %rd4, %rd7;
	ld.global.f32 	%f2, [%rd8];
	add.f32 	%f3, %f1, %f2;
	st.global.f32 	[%rd8], %f3;
$L__BB1_2:
	ret;

}
	// .globl	_Z8add_tailPfS_j
.visible .entry _Z8add_tailPfS_j(
	.param .u64 .ptr .align 1 _Z8add_tailPfS_j_param_0,
	.param .u64 .ptr .align 1 _Z8add_tailPfS_j_param_1,
	.param .u32 _Z8add_tailPfS_j_param_2
)
{
	.reg .b32 	%r<4>;
	.reg .b32 	%f<4>;
	.reg .b64 	%rd<9>;

	ld.param.u64 	%rd1, [_Z8add_tailPfS_j_param_0];
	ld.param.u64 	%rd2, [_Z8add_tailPfS_j_param_1];
	ld.param.u32 	%r1, [_Z8add_tailPfS_j_param_2];
	cvta.to.global.u64 	%rd3, %rd1;
	cvta.to.global.u64 	%rd4, %rd2;
	add.s32 	%r2, %r1, -1;
	mul.wide.u32 	%rd5, %r2, 4;
	add.s64 	%rd6, %rd4, %rd5;
	ld.global.f32 	%f1, [%rd6];
	mov.u32 	%r3, %tid.x;
	mul.wide.u32 	%rd7, %r3, 4;
	add.s64 	%rd8, %rd3, %rd7;
	ld.global.f32 	%f2, [%rd8];
	add.f32 	%f3, %f1, %f2;
	st.global.f32 	[%rd8], %f3;
	ret;

}


// ===== COMPILED SASS (sm_100) =====

	.target	sm_100

	.elftype	@"ET_EXEC"


//--------------------- .note.nv.tkinfo           --------------------------
	.section	.note.nv.tkinfo,"",@"SHT_NOTE"
	.sectionflags	@"SHF_NOTE_NV_TKINFO"
	.tkinfo
        /*0018*/ 	.word	0x00000002
        /*0030*/ 	.string	""
        /*0030*/ 	.string	"ptxas"
        /*0030*/ 	.string	"Cuda compilation tools, release 13.0, V13.0.88"
        /*0030*/ 	.string	"Build cuda_13.0.r13.0/compiler.36424714_0"
        /*0030*/ 	.string	"-arch sm_100 -m 64 "



//--------------------- .note.nv.cuinfo           --------------------------
	.section	.note.nv.cuinfo,"",@"SHT_NOTE"
	.sectionflags	@"SHF_NOTE_NV_CUINFO"
        /*0018*/ 	.short	0x0002
        /*001a*/ 	.short	0x0064
        /*001c*/ 	.short	0x0082
	.zero		2


//--------------------- .nv.info                  --------------------------
	.section	.nv.info,"",@"SHT_CUDA_INFO"
	.align	4


	//----- nvinfo : EIATTR_REGCOUNT
	.align		4
        /*0000*/ 	.byte	0x04, 0x2f
        /*0002*/ 	.short	(.L_1 - .L_0)
	.align		4
.L_0:
        /*0004*/ 	.word	index@(_Z13hillis_steelePfPKfS_j)
        /*0008*/ 	.word	0x0000000e


	//----- nvinfo : EIATTR_FRAME_SIZE
	.align		4
.L_1:
        /*000c*/ 	.byte	0x04, 0x11
        /*000e*/ 	.short	(.L_3 - .L_2)
	.align		4
.L_2:
        /*0010*/ 	.word	index@(_Z13hillis_steelePfPKfS_j)
        /*0014*/ 	.word	0x00000000


	//----- nvinfo : EIATTR_REGCOUNT
	.align		4
.L_3:
        /*0018*/ 	.byte	0x04, 0x2f
        /*001a*/ 	.short	(.L_5 - .L_4)
	.align		4
.L_4:
        /*001c*/ 	.word	index@(_Z11add_b_odataPfS_j)
        /*0020*/ 	.word	0x0000000c


	//----- nvinfo : EIATTR_FRAME_SIZE
	.align		4
.L_5:
        /*0024*/ 	.byte	0x04, 0x11
        /*0026*/ 	.short	(.L_7 - .L_6)
	.align		4
.L_6:
        /*0028*/ 	.word	index@(_Z11add_b_odataPfS_j)
        /*002c*/ 	.word	0x00000000


	//----- nvinfo : EIATTR_REGCOUNT
	.align		4
.L_7:
        /*0030*/ 	.byte	0x04, 0x2f
        /*0032*/ 	.short	(.L_9 - .L_8)
	.align		4
.L_8:
        /*0034*/ 	.word	index@(_Z8add_tailPfS_j)
        /*0038*/ 	.word	0x0000000c


	//----- nvinfo : EIATTR_FRAME_SIZE
	.align		4
.L_9:
        /*003c*/ 	.byte	0x04, 0x11
        /*003e*/ 	.short	(.L_11 - .L_10)
	.align		4
.L_10:
        /*0040*/ 	.word	index@(_Z8add_tailPfS_j)
        /*0044*/ 	.word	0x00000000


	//----- nvinfo : EIATTR_MIN_STACK_SIZE
	.align		4
.L_11:
        /*0048*/ 	.byte	0x04, 0x12
        /*004a*/ 	.short	(.L_13 - .L_12)
	.align		4
.L_12:
        /*004c*/ 	.word	index@(_Z8add_tailPfS_j)
        /*0050*/ 	.word	0x00000000


	//----- nvinfo : EIATTR_MIN_STACK_SIZE
	.align		4
.L_13:
        /*0054*/ 	.byte	0x04, 0x12
        /*0056*/ 	.short	(.L_15 - .L_14)
	.align		4
.L_14:
        /*0058*/ 	.word	index@(_Z11add_b_odataPfS_j)
        /*005c*/ 	.word	0x00000000


	//----- nvinfo : EIATTR_MIN_STACK_SIZE
	.align		4
.L_15:
        /*0060*/ 	.byte	0x04, 0x12
        /*0062*/ 	.short	(.L_17 - .L_16)
	.align		4
.L_16:
        /*0064*/ 	.word	index@(_Z13hillis_steelePfPKfS_j)
        /*0068*/ 	.word	0x00000000
.L_17:


//--------------------- .nv.compat                --------------------------
	.section	.nv.compat,"",@"SHT_CUDA_COMPAT_INFO"
	.align	4
        /*0000*/ 	.byte	0x02, 0x09, 0x00, 0x00, 0x02, 0x02, 0x01, 0x00, 0x02, 0x05, 0x05, 0x00, 0x03, 0x07, 0x01, 0x01
        /*0010*/ 	.byte	0x02, 0x03, 0x00, 0x00, 0x02, 0x06, 0x01, 0x00, 0x04, 0x0b, 0x08, 0x00, 0x09, 0x00, 0x00, 0x00
        /*0020*/ 	.byte	0x00, 0x00, 0x00, 0x00


//--------------------- .nv.info._Z8add_tailPfS_j --------------------------
	.section	.nv.info._Z8add_tailPfS_j,"",@"SHT_CUDA_INFO"
	.sectionflags	@""
	.align	4


	//----- nvinfo : EIATTR_CUDA_API_VERSION
	.align		4
        /*0000*/ 	.byte	0x04, 0x37
        /*0002*/ 	.short	(.L_19 - .L_18)
.L_18:
        /*0004*/ 	.word	0x00000082


	//----- nvinfo : EIATTR_KPARAM_INFO
	.align		4
.L_19:
        /*0008*/ 	.byte	0x04, 0x17
        /*000a*/ 	.short	(.L_21 - .L_20)
.L_20:
        /*000c*/ 	.word	0x00000000
        /*0010*/ 	.short	0x0002
        /*0012*/ 	.short	0x0010
        /*0014*/ 	.byte	0x00, 0xf0, 0x11, 0x00


	//----- nvinfo : EIATTR_KPARAM_INFO
	.align		4
.L_21:
        /*0018*/ 	.byte	0x04, 0x17
        /*001a*/ 	.short	(.L_23 - .L_22)
.L_22:
        /*001c*/ 	.word	0x00000000
        /*0020*/ 	.short	0x0001
        /*0022*/ 	.short	0x0008
        /*0024*/ 	.byte	0x00, 0xf5, 0x21, 0x00


	//----- nvinfo : EIATTR_KPARAM_INFO
	.align		4
.L_23:
        /*0028*/ 	.byte	0x04, 0x17
        /*002a*/ 	.short	(.L_25 - .L_24)
.L_24:
        /*002c*/ 	.word	0x00000000
        /*0030*/ 	.short	0x0000
        /*0032*/ 	.short	0x0000
        /*0034*/ 	.byte	0x00, 0xf5, 0x21, 0x00


	//----- nvinfo : EIATTR_SPARSE_MMA_MASK
	.align		4
.L_25:
        /*0038*/ 	.byte	0x03, 0x50
        /*003a*/ 	.short	0x0000


	//----- nvinfo : EIATTR_MAXREG_COUNT
	.align		4
        /*003c*/ 	.byte	0x03, 0x1b
        /*003e*/ 	.short	0x00ff


	//----- nvinfo : EIATTR_MERCURY_ISA_VERSION
	.align		4
        /*0040*/ 	.byte	0x03, 0x5f
        /*0042*/ 	.short	0x0101


	//----- nvinfo : EIATTR_VRC_CTA_INIT_COUNT
	.align		4
        /*0044*/ 	.byte	0x02, 0x4a
	.zero		1
	.zero		1


	//----- nvinfo : EIATTR_EXIT_INSTR_OFFSETS
	.align		4
        /*0048*/ 	.byte	0x04, 0x1c
        /*004a*/ 	.short	(.L_27 - .L_26)


	//   ....[0]....
.L_26:
        /*004c*/ 	.word	0x000000d0


	//----- nvinfo : EIATTR_CBANK_PARAM_SIZE
	.align		4
.L_27:
        /*0050*/ 	.byte	0x03, 0x19
        /*0052*/ 	.short	0x0014


	//----- nvinfo : EIATTR_PARAM_CBANK
	.align		4
        /*0054*/ 	.byte	0x04, 0x0a
        /*0056*/ 	.short	(.L_29 - .L_28)
	.align		4
.L_28:
        /*0058*/ 	.word	index@(.nv.constant0._Z8add_tailPfS_j)
        /*005c*/ 	.short	0x0380
        /*005e*/ 	.short	0x0014


	//----- nvinfo : EIATTR_SW_WAR
	.align		4
.L_29:
        /*0060*/ 	.byte	0x04, 0x36
        /*0062*/ 	.short	(.L_31 - .L_30)
.L_30:
        /*0064*/ 	.word	0x00000008
.L_31:


//--------------------- .nv.info._Z11add_b_odataPfS_j --------------------------
	.section	.nv.info._Z11add_b_odataPfS_j,"",@"SHT_CUDA_INFO"
	.sectionflags	@""
	.align	4


	//----- nvinfo : EIATTR_CUDA_API_VERSION
	.align		4
        /*0000*/ 	.byte	0x04, 0x37
        /*0002*/ 	.short	(.L_33 - .L_32)
.L_32:
        /*0004*/ 	.word	0x00000082


	//----- nvinfo : EIATTR_KPARAM_INFO
	.align		4
.L_33:
        /*0008*/ 	.byte	0x04, 0x17
        /*000a*/ 	.short	(.L_35 - .L_34)
.L_34:
        /*000c*/ 	.word	0x00000000
        /*0010*/ 	.short	0x0002
        /*0012*/ 	.short	0x0010
        /*0014*/ 	.byte	0x00, 0xf0, 0x11, 0x00


	//----- nvinfo : EIATTR_KPARAM_INFO
	.align		4
.L_35:
        /*0018*/ 	.byte	0x04, 0x17
        /*001a*/ 	.short	(.L_37 - .L_36)
.L_36:
        /*001c*/ 	.word	0x00000000
        /*0020*/ 	.short	0x0001
        /*0022*/ 	.short	0x0008
        /*0024*/ 	.byte	0x00, 0xf5, 0x21, 0x00


	//----- nvinfo : EIATTR_KPARAM_INFO
	.align		4
.L_37:
        /*0028*/ 	.byte	0x04, 0x17
        /*002a*/ 	.short	(.L_39 - .L_38)
.L_38:
        /*002c*/ 	.word	0x00000000
        /*0030*/ 	.short	0x0000
        /*0032*/ 	.short	0x0000
        /*0034*/ 	.byte	0x00, 0xf5, 0x21, 0x00


	//----- nvinfo : EIATTR_SPARSE_MMA_MASK
	.align		4
.L_39:
        /*0038*/ 	.byte	0x03, 0x50
        /*003a*/ 	.short	0x0000


	//----- nvinfo : EIATTR_MAXREG_COUNT
	.align		4
        /*003c*/ 	.byte	0x03, 0x1b
        /*003e*/ 	.short	0x00ff


	//----- nvinfo : EIATTR_MERCURY_ISA_VERSION
	.align		4
        /*0040*/ 	.byte	0x03, 0x5f
        /*0042*/ 	.short	0x0101


	//----- nvinfo : EIATTR_VRC_CTA_INIT_COUNT
	.align		4
        /*0044*/ 	.byte	0x02, 0x4a
	.zero		1
	.zero		1


	//----- nvinfo : EIATTR_EXIT_INSTR_OFFSETS
	.align		4
        /*0048*/ 	.byte	0x04, 0x1c
        /*004a*/ 	.short	(.L_41 - .L_40)


	//   ....[0]....
.L_40:
        /*004c*/ 	.word	0x00000050


	//   ....[1]....
        /*0050*/ 	.word	0x00000130


	//----- nvinfo : EIATTR_CBANK_PARAM_SIZE
	.align		4
.L_41:
        /*0054*/ 	.byte	0x03, 0x19
        /*0056*/ 	.short	0x0014


	//----- nvinfo : EIATTR_PARAM_CBANK
	.align		4
        /*0058*/ 	.byte	0x04, 0x0a
        /*005a*/ 	.short	(.L_43 - .L_42)
	.align		4
.L_42:
        /*005c*/ 	.word	index@(.nv.constant0._Z11add_b_odataPfS_j)
        /*0060*/ 	.short	0x0380
        /*0062*/ 	.short	0x0014


	//----- nvinfo : EIATTR_SW_WAR
	.align		4
.L_43:
        /*0064*/ 	.byte	0x04, 0x36
        /*0066*/ 	.short	(.L_45 - .L_44)
.L_44:
        /*0068*/ 	.word	0x00000008
.L_45:


//--------------------- .nv.info._Z13hillis_steelePfPKfS_j --------------------------
	.section	.nv.info._Z13hillis_steelePfPKfS_j,"",@"SHT_CUDA_INFO"
	.sectionflags	@""
	.align	4


	//----- nvinfo : EIATTR_CUDA_API_VERSION
	.align		4
        /*0000*/ 	.byte	0x04, 0x37
        /*0002*/ 	.short	(.L_47 - .L_46)
.L_46:
        /*0004*/ 	.word	0x00000082


	//----- nvinfo : EIATTR_KPARAM_INFO
	.align		4
.L_47:
        /*0008*/ 	.byte	0x04, 0x17
        /*000a*/ 	.short	(.L_49 - .L_48)
.L_48:
        /*000c*/ 	.word	0x00000000
        /*0010*/ 	.short	0x0003
        /*0012*/ 	.short	0x0018
        /*0014*/ 	.byte	0x00, 0xf0, 0x11, 0x00


	//----- nvinfo : EIATTR_KPARAM_INFO
	.align		4
.L_49:
        /*0018*/ 	.byte	0x04, 0x17
        /*001a*/ 	.short	(.L_51 - .L_50)
.L_50:
        /*001c*/ 	.word	0x00000000
        /*0020*/ 	.short	0x0002
        /*0022*/ 	.short	0x0010
        /*0024*/ 	.byte	0x00, 0xf5, 0x21, 0x00


	//----- nvinfo : EIATTR_KPARAM_INFO
	.align		4
.L_51:
        /*0028*/ 	.byte	0x04, 0x17
        /*002a*/ 	.short	(.L_53 - .L_52)
.L_52:
        /*002c*/ 	.word	0x00000000
        /*0030*/ 	.short	0x0001
        /*0032*/ 	.short	0x0008
        /*0034*/ 	.byte	0x00, 0xf5, 0x21, 0x00


	//----- nvinfo : EIATTR_KPARAM_INFO
	.align		4
.L_53:
        /*0038*/ 	.byte	0x04, 0x17
        /*003a*/ 	.short	(.L_55 - .L_54)
.L_54:
        /*003c*/ 	.word	0x00000000
        /*0040*/ 	.short	0x0000
        /*0042*/ 	.short	0x0000
        /*0044*/ 	.byte	0x00, 0xf5, 0x21, 0x00


	//----- nvinfo : EIATTR_SPARSE_MMA_MASK
	.align		4
.L_55:
        /*0048*/ 	.byte	0x03, 0x50
        /*004a*/ 	.short	0x0000


	//----- nvinfo : EIATTR_MAXREG_COUNT
	.align		4
        /*004c*/ 	.byte	0x03, 0x1b
        /*004e*/ 	.short	0x00ff


	//----- nvinfo : EIATTR_NUM_BARRIERS
	.align		4
        /*0050*/ 	.byte	0x02, 0x4c
        /*0052*/ 	.byte	0x01
	.zero		1


	//----- nvinfo : EIATTR_MERCURY_ISA_VERSION
	.align		4
        /*0054*/ 	.byte	0x03, 0x5f
        /*0056*/ 	.short	0x0101


	//----- nvinfo : EIATTR_VRC_CTA_INIT_COUNT
	.align		4
        /*0058*/ 	.byte	0x02, 0x4a
	.zero		1
	.zero		1


	//----- nvinfo : EIATTR_EXIT_INSTR_OFFSETS
	.align		4
        /*005c*/ 	.byte	0x04, 0x1c
        /*005e*/ 	.short	(.L_57 - .L_56)


	//   ....[0]....
.L_56:
        /*0060*/ 	.word	0x00000080


	//   ....[1]....
        /*0064*/ 	.word	0x00000440


	//   ....[2]....
        /*0068*/ 	.word	0x000004b0


	//----- nvinfo : EIATTR_CRS_STACK_SIZE
	.align		4
.L_57:
        /*006c*/ 	.byte	0x04, 0x1e
        /*006e*/ 	.short	(.L_59 - .L_58)
.L_58:
        /*0070*/ 	.word	0x00000000


	//----- nvinfo : EIATTR_CBANK_PARAM_SIZE
	.align		4
.L_59:
        /*0074*/ 	.byte	0x03, 0x19
        /*0076*/ 	.short	0x001c


	//----- nvinfo : EIATTR_PARAM_CBANK
	.align		4
        /*0078*/ 	.byte	0x04, 0x0a
        /*007a*/ 	.short	(.L_61 - .L_60)
	.align		4
.L_60:
        /*007c*/ 	.word	index@(.nv.constant0._Z13hillis_steelePfPKfS_j)
        /*0080*/ 	.short	0x0380
        /*0082*/ 	.short	0x001c


	//----- nvinfo : EIATTR_SW_WAR
	.align		4
.L_61:
        /*0084*/ 	.byte	0x04, 0x36
        /*0086*/ 	.short	(.L_63 - .L_62)
.L_62:
        /*0088*/ 	.word	0x00000008
.L_63:


//--------------------- .nv.callgraph             --------------------------
	.section	.nv.callgraph,"",@"SHT_CUDA_CALLGRAPH"
	.align	4
	.sectionentsize	8
	.align		4
        /*0000*/ 	.word	0x00000000
	.align		4
        /*0004*/ 	.word	0xffffffff
	.align		4
        /*0008*/ 	.word	0x00000000
	.align		4
        /*000c*/ 	.word	0xfffffffe
	.align		4
        /*0010*/ 	.word	0x00000000
	.align		4
        /*0014*/ 	.word	0xfffffffd
	.align		4
        /*0018*/ 	.word	0x00000000
	.align		4
        /*001c*/ 	.word	0xfffffffc


//--------------------- .text._Z8add_tailPfS_j    --------------------------
	.section	.text._Z8add_tailPfS_j,"ax",@progbits
	.align	128
        .global         _Z8add_tailPfS_j
        .type           _Z8add_tailPfS_j,@function
        .size           _Z8add_tailPfS_j,(.L_x_8 - _Z8add_tailPfS_j)
        .other          _Z8add_tailPfS_j,@"STO_CUDA_ENTRY STV_DEFAULT"
_Z8add_tailPfS_j:
.text._Z8add_tailPfS_j:
[----:B------:R-:W-:Y:S01]  /*0000*/  LDC R1, c[0x0][0x37c] ;  /* 0x0000df00ff017b82 */ /* 0x000fe20000000800 */
[----:B------:R-:W0:Y:S07]  /*0010*/  S2R R9, SR_TID.X ;  /* 0x0000000000097919 */ /* 0x000e2e0000002100 */
[----:B------:R-:W1:Y:S01]  /*0020*/  LDC R7, c[0x0][0x390] ;  /* 0x0000e400ff077b82 */ /* 0x000e620000000800 */
[----:B------:R-:W2:Y:S07]  /*0030*/  LDCU.64 UR4, c[0x0][0x358] ;  /* 0x00006b00ff0477ac */ /* 0x000eae0008000a00 */
[----:B------:R-:W3:Y:S08]  /*0040*/  LDC.64 R2, c[0x0][0x388] ;  /* 0x0000e200ff027b82 */ /* 0x000ef00000000a00 */
[----:B------:R-:W0:Y:S01]  /*0050*/  LDC.64 R4, c[0x0][0x380] ;  /* 0x0000e000ff047b82 */ /* 0x000e220000000a00 */
[----:B-1----:R-:W-:-:S05]  /*0060*/  IADD3 R7, PT, PT, R7, -0x1, RZ ;  /* 0xffffffff07077810 */ /* 0x002fca0007ffe0ff */
[----:B---3--:R-:W-:-:S06]  /*0070*/  IMAD.WIDE.U32 R2, R7, 0x4, R2 ;  /* 0x0000000407027825 */ /* 0x008fcc00078e0002 */
[----:B--2---:R-:W2:Y:S01]  /*0080*/  LDG.E R2, desc[UR4][R2.64] ;  /* 0x0000000402027981 */ /* 0x004ea2000c1e1900 */
[----:B0-----:R-:W-:-:S05]  /*0090*/  IMAD.WIDE.U32 R4, R9, 0x4, R4 ;  /* 0x0000000409047825 */ /* 0x001fca00078e0004 */
[----:B------:R-:W2:Y:S02]  /*00a0*/  LDG.E R7, desc[UR4][R4.64] ;  /* 0x0000000404077981 */ /* 0x000ea4000c1e1900 */
[----:B--2---:R-:W-:-:S05]  /*00b0*/  FADD R7, R2, R7 ;  /* 0x0000000702077221 */ /* 0x004fca0000000000 */
[----:B------:R-:W-:Y:S01]  /*00c0*/  STG.E desc[UR4][R4.64], R7 ;  /* 0x0000000704007986 */ /* 0x000fe2000c101904 */
[----:B------:R-:W-:Y:S05]  /*00d0*/  EXIT ;  /* 0x000000000000794d */ /* 0x000fea0003800000 */
.L_x_0:
[----:B------:R-:W-:-:S00]  /*00e0*/  BRA `(.L_x_0) ;  /* 0xfffffffc00fc7947 */ /* 0x000fc0000383ffff */
[----:B------:R-:W-:-:S00]  /*00f0*/  NOP ;  /* 0x0000000000007918 */ /* 0x000fc00000000000 */
        /* <DEDUP_REMOVED lines=8> */
.L_x_8:


//--------------------- .text._Z11add_b_odataPfS_j --------------------------
	.section	.text._Z11add_b_odataPfS_j,"ax",@progbits
	.align	128
        .global         _Z11add_b_odataPfS_j
        .type           _Z11add_b_odataPfS_j,@function
        .size           _Z11add_b_odataPfS_j,(.L_x_9 - _Z11add_b_odataPfS_j)
        .other          _Z11add_b_odataPfS_j,@"STO_CUDA_ENTRY STV_DEFAULT"
_Z11add_b_odataPfS_j:
.text._Z11add_b_odataPfS_j:
[----:B------:R-:W-:Y:S01]  /*0000*/  LDC R1, c[0x0][0x37c] ;  /* 0x0000df00ff017b82 */ /* 0x000fe20000000800 */
[----:B------:R-:W0:Y:S01]  /*0010*/  S2R R9, SR_CTAID.X ;  /* 0x0000000000097919 */ /* 0x000e220000002500 */
[----:B------:R-:W1:Y:S02]  /*0020*/  LDCU UR4, c[0x0][0x390] ;  /* 0x00007200ff0477ac */ /* 0x000e640008000800 */
[----:B-1----:R-:W-:-:S06]  /*0030*/  UIADD3 UR4, UPT, UPT, UR4, -0x1, URZ ;  /* 0xffffffff04047890 */ /* 0x002fcc000fffe0ff */
[----:B0-----:R-:W-:-:S13]  /*0040*/  ISETP.GE.U32.AND P0, PT, R9, UR4, PT ;  /* 0x0000000409007c0c */ /* 0x001fda000bf06070 */
[----:B------:R-:W-:Y:S05]  /*0050*/  @P0 EXIT ;  /* 0x000000000000094d */ /* 0x000fea0003800000 */
[----:B------:R-:W0:Y:S01]  /*0060*/  S2R R7, SR_TID.X ;  /* 0x0000000000077919 */ /* 0x000e220000002100 */
[----:B------:R-:W1:Y:S01]  /*0070*/  LDC R0, c[0x0][0x360] ;  /* 0x0000d800ff007b82 */ /* 0x000e620000000800 */
[----:B------:R-:W2:Y:S07]  /*0080*/  LDCU.64 UR4, c[0x0][0x358] ;  /* 0x00006b00ff0477ac */ /* 0x000eae0008000a00 */
[----:B------:R-:W3:Y:S08]  /*0090*/  LDC.64 R2, c[0x0][0x388] ;  /* 0x0000e200ff027b82 */ /* 0x000ef00000000a00 */
[----:B------:R-:W4:Y:S01]  /*00a0*/  LDC.64 R4, c[0x0][0x380] ;  /* 0x0000e000ff047b82 */ /* 0x000f220000000a00 */
[----:B-1----:R-:W-:-:S05]  /*00b0*/  IMAD R0, R9, R0, R0 ;  /* 0x0000000009007224 */ /* 0x002fca00078e0200 */
[----:B0-----:R-:W-:Y:S01]  /*00c0*/  IADD3 R7, PT, PT, R0, R7, RZ ;  /* 0x0000000700077210 */ /* 0x001fe20007ffe0ff */
[----:B---3--:R-:W-:-:S06]  /*00d0*/  IMAD.WIDE.U32 R2, R9, 0x4, R2 ;  /* 0x0000000409027825 */ /* 0x008fcc00078e0002 */
[----:B--2---:R-:W2:Y:S01]  /*00e0*/  LDG.E R2, desc[UR4][R2.64] ;  /* 0x0000000402027981 */ /* 0x004ea2000c1e1900 */
[----:B----4-:R-:W-:-:S05]  /*00f0*/  IMAD.WIDE.U32 R4, R7, 0x4, R4 ;  /* 0x0000000407047825 */ /* 0x010fca00078e0004 */
[----:B------:R-:W2:Y:S02]  /*0100*/  LDG.E R7, desc[UR4][R4.64] ;  /* 0x0000000404077981 */ /* 0x000ea4000c1e1900 */
[----:B--2---:R-:W-:-:S05]  /*0110*/  FADD R7, R2, R7 ;  /* 0x0000000702077221 */ /* 0x004fca0000000000 */
[----:B------:R-:W-:Y:S01]  /*0120*/  STG.E desc[UR4][R4.64], R7 ;  /* 0x0000000704007986 */ /* 0x000fe2000c101904 */
[----:B------:R-:W-:Y:S05]  /*0130*/  EXIT ;  /* 0x000000000000794d */ /* 0x000fea0003800000 */
.L_x_1:
        /* <DEDUP_REMOVED lines=12> */
.L_x_9:


//--------------------- .text._Z13hillis_steelePfPKfS_j --------------------------
	.section	.text._Z13hillis_steelePfPKfS_j,"ax",@progbits
	.align	128
        .global         _Z13hillis_steelePfPKfS_j
        .type           _Z13hillis_steelePfPKfS_j,@function
        .size           _Z13hillis_steelePfPKfS_j,(.L_x_10 - _Z13hillis_steelePfPKfS_j)
        .other          _Z13hillis_steelePfPKfS_j,@"STO_CUDA_ENTRY STV_DEFAULT"
_Z13hillis_steelePfPKfS_j:
.text._Z13hillis_steelePfPKfS_j:
[----:B------:R-:W-:Y:S01]  /*0000*/  LDC R1, c[0x0][0x37c] ;  /* 0x0000df00ff017b82 */ /* 0x000fe20000000800 */
[----:B------:R-:W0:Y:S07]  /*0010*/  S2R R0, SR_CTAID.X ;  /* 0x0000000000007919 */ /* 0x000e2e0000002500 */
[----:B------:R-:W0:Y:S01]  /*0020*/  LDC R3, c[0x0][0x360] ;  /* 0x0000d800ff037b82 */ /* 0x000e220000000800 */
[----:B------:R-:W1:Y:S01]  /*0030*/  LDCU UR4, c[0x0][0x398] ;  /* 0x00007300ff0477ac */ /* 0x000e620008000800 */
[----:B------:R-:W2:Y:S01]  /*0040*/  S2R R11, SR_TID.X ;  /* 0x00000000000b7919 */ /* 0x000ea20000002100 */
[----:B0-----:R-:W-:-:S04]  /*0050*/  IMAD R2, R0, R3, RZ ;  /* 0x0000000300027224 */ /* 0x001fc800078e02ff */
[----:B--2---:R-:W-:-:S05]  /*0060*/  IMAD.IADD R4, R2, 0x1, R11 ;  /* 0x0000000102047824 */ /* 0x004fca00078e020b */
[----:B-1----:R-:W-:-:S13]  /*0070*/  ISETP.GE.U32.AND P0, PT, R4, UR4, PT ;  /* 0x0000000404007c0c */ /* 0x002fda000bf06070 */
[----:B------:R-:W-:Y:S05]  /*0080*/  @P0 EXIT ;  /* 0x000000000000094d */ /* 0x000fea0003800000 */
[----:B------:R-:W0:Y:S01]  /*0090*/  LDC.64 R6, c[0x0][0x388] ;  /* 0x0000e200ff067b82 */ /* 0x000e220000000a00 */
[----:B------:R-:W1:Y:S01]  /*00a0*/  LDCU.64 UR8, c[0x0][0x358] ;  /* 0x00006b00ff0877ac */ /* 0x000e620008000a00 */
[----:B0-----:R-:W-:-:S06]  /*00b0*/  IMAD.WIDE.U32 R6, R4, 0x4, R6 ;  /* 0x0000000404067825 */ /* 0x001fcc00078e0006 */
[----:B-1----:R-:W2:Y:S01]  /*00c0*/  LDG.E R6, desc[UR8][R6.64] ;  /* 0x0000000806067981 */ /* 0x002ea2000c1e1900 */
[----:B------:R-:W0:Y:S01]  /*00d0*/  S2UR UR6, SR_CgaCtaId ;  /* 0x00000000000679c3 */ /* 0x000e220000008800 */
[----:B------:R-:W-:Y:S01]  /*00e0*/  UMOV UR4, 0x400 ;  /* 0x0000040000047882 */ /* 0x000fe20000000000 */
[----:B------:R-:W-:Y:S01]  /*00f0*/  ISETP.GE.U32.AND P0, PT, R3, 0x2, PT ;  /* 0x000000020300780c */ /* 0x000fe20003f06070 */
[----:B0-----:R-:W-:-:S03]  /*0100*/  ULEA UR6, UR6, UR4, 0x18 ;  /* 0x0000000406067291 */ /* 0x001fc6000f8ec0ff */
[----:B------:R-:W-:-:S03]  /*0110*/  UMOV UR4, URZ ;  /* 0x000000ff00047c82 */ /* 0x000fc60008000000 */
[----:B------:R-:W-:-:S05]  /*0120*/  LEA R5, R11, UR6, 0x2 ;  /* 0x000000060b057c11 */ /* 0x000fca000f8e10ff */
[----:B--2---:R0:W-:Y:S01]  /*0130*/  STS [R5], R6 ;  /* 0x0000000605007388 */ /* 0x0041e20000000800 */
[----:B------:R-:W-:Y:S06]  /*0140*/  BAR.SYNC.DEFER_BLOCKING 0x0 ;  /* 0x0000000000007b1d */ /* 0x000fec0000010000 */
[----:B------:R-:W-:Y:S05]  /*0150*/  @!P0 BRA `(.L_x_2) ;  /* 0x0000000000908947 */ /* 0x000fea0003800000 */
[----:B------:R-:W-:Y:S01]  /*0160*/  UMOV UR7, 0x1 ;  /* 0x0000000100077882 */ /* 0x000fe20000000000 */
[----:B------:R-:W-:Y:S01]  /*0170*/  UMOV UR4, URZ ;  /* 0x000000ff00047c82 */ /* 0x000fe20008000000 */
[----:B------:R-:W-:Y:S01]  /*0180*/  UMOV UR10, 0x1 ;  /* 0x00000001000a7882 */ /* 0x000fe20000000000 */
[----:B------:R-:W-:-:S05]  /*0190*/  UMOV UR5, URZ ;  /* 0x000000ff00057c82 */ /* 0x000fca0008000000 */
.L_x_6:
[----:B0-----:R-:W-:Y:S01]  /*01a0*/  IMAD.U32 R6, RZ, RZ, UR5 ;  /* 0x00000005ff067e24 */ /* 0x001fe2000f8e00ff */
[----:B------:R-:W-:Y:S01]  /*01b0*/  ISETP.LT.U32.AND P0, PT, R11, UR10, PT ;  /* 0x0000000a0b007c0c */ /* 0x000fe2000bf01070 */
[----:B------:R-:W-:Y:S01]  /*01c0*/  ULOP3.LUT UR7, UR7, 0x1, URZ, 0x3c, !UPT ;  /* 0x0000000107077892 */ /* 0x000fe2000f8e3cff */
[----:B------:R-:W-:Y:S01]  /*01d0*/  BSSY.RECONVERGENT B0, `(.L_x_3) ;  /* 0x0000015000007945 */ /* 0x000fe20003800200 */
[----:B------:R-:W-:Y:S01]  /*01e0*/  ULOP3.LUT UR4, UR4, 0x1, URZ, 0x3c, !UPT ;  /* 0x0000000104047892 */ /* 0x000fe2000f8e3cff */
[----:B------:R-:W-:-:S13]  /*01f0*/  ISETP.GT.U32.AND.EX P0, PT, R6, RZ, PT, P0 ;  /* 0x000000ff0600720c */ /* 0x000fda0003f04100 */
[----:B------:R-:W-:Y:S05]  /*0200*/  @P0 BRA `(.L_x_4) ;  /* 0x00000000002c0947 */ /* 0x000fea0003800000 */
[C---:B------:R-:W-:Y:S02]  /*0210*/  IMAD R6, R3.reuse, UR7, RZ ;  /* 0x0000000703067c24 */ /* 0x040fe4000f8e02ff */
[----:B------:R-:W-:-:S03]  /*0220*/  IMAD R8, R3, UR4, RZ ;  /* 0x0000000403087c24 */ /* 0x000fc6000f8e02ff */
[----:B------:R-:W-:Y:S01]  /*0230*/  IADD3 R7, PT, PT, R6, -UR10, R11 ;  /* 0x8000000a06077c10 */ /* 0x000fe2000fffe00b */
[----:B------:R-:W-:Y:S01]  /*0240*/  IMAD R9, R8, 0x4, R5 ;  /* 0x0000000408097824 */ /* 0x000fe200078e0205 */
[----:B------:R-:W-:Y:S02]  /*0250*/  LEA R6, R6, R5, 0x2 ;  /* 0x0000000506067211 */ /* 0x000fe400078e10ff */
[----:B------:R-:W-:-:S04]  /*0260*/  LEA R7, R7, UR6, 0x2 ;  /* 0x0000000607077c11 */ /* 0x000fc8000f8e10ff */
[----:B------:R-:W-:Y:S04]  /*0270*/  LDS R6, [R6] ;  /* 0x0000000006067984 */ /* 0x000fe80000000800 */
[----:B------:R-:W0:Y:S02]  /*0280*/  LDS R7, [R7] ;  /* 0x0000000007077984 */ /* 0x000e240000000800 */
[----:B0-----:R-:W-:-:S05]  /*0290*/  FADD R8, R6, R7 ;  /* 0x0000000706087221 */ /* 0x001fca0000000000 */
[----:B------:R0:W-:Y:S01]  /*02a0*/  STS [R9], R8 ;  /* 0x0000000809007388 */ /* 0x0001e20000000800 */
[----:B------:R-:W-:Y:S05]  /*02b0*/  BRA `(.L_x_5) ;  /* 0x0000000000187947 */ /* 0x000fea0003800000 */
.L_x_4:
[C---:B------:R-:W-:Y:S02]  /*02c0*/  IMAD R6, R3.reuse, UR7, RZ ;  /* 0x0000000703067c24 */ /* 0x040fe4000f8e02ff */
[----:B------:R-:W-:-:S03]  /*02d0*/  IMAD R8, R3, UR4, RZ ;  /* 0x0000000403087c24 */ /* 0x000fc6000f8e02ff */
[----:B------:R-:W-:Y:S01]  /*02e0*/  LEA R6, R6, R5, 0x2 ;  /* 0x0000000506067211 */ /* 0x000fe200078e10ff */
[----:B------:R-:W-:-:S05]  /*02f0*/  IMAD R7, R8, 0x4, R5 ;  /* 0x0000000408077824 */ /* 0x000fca00078e0205 */
[----:B------:R-:W0:Y:S04]  /*0300*/  LDS R6, [R6] ;  /* 0x0000000006067984 */ /* 0x000e280000000800 */
[----:B0-----:R1:W-:Y:S02]  /*0310*/  STS [R7], R6 ;  /* 0x0000000607007388 */ /* 0x0013e40000000800 */
.L_x_5:
[----:B------:R-:W-:Y:S05]  /*0320*/  BSYNC.RECONVERGENT B0 ;  /* 0x0000000000007941 */ /* 0x000fea0003800200 */
.L_x_3:
[----:B------:R-:W-:Y:S01]  /*0330*/  USHF.L.U64.HI UR5, UR10, 0x1, UR5 ;  /* 0x000000010a057899 */ /* 0x000fe20008010205 */
[----:B------:R-:W-:Y:S01]  /*0340*/  BAR.SYNC.DEFER_BLOCKING 0x0 ;  /* 0x0000000000007b1d */ /* 0x000fe20000010000 */
[----:B------:R-:W-:-:S04]  /*0350*/  USHF.L.U32 UR10, UR10, 0x1, URZ ;  /* 0x000000010a0a7899 */ /* 0x000fc800080006ff */
[----:B-1----:R-:W-:Y:S02]  /*0360*/  MOV R6, UR5 ;  /* 0x0000000500067c02 */ /* 0x002fe40008000f00 */
[----:B------:R-:W-:-:S04]  /*0370*/  ISETP.LE.U32.AND P0, PT, R3, UR10, PT ;  /* 0x0000000a03007c0c */ /* 0x000fc8000bf03070 */
[----:B------:R-:W-:-:S13]  /*0380*/  ISETP.GE.U32.AND.EX P0, PT, R6, RZ, PT, P0 ;  /* 0x000000ff0600720c */ /* 0x000fda0003f06100 */
[----:B------:R-:W-:Y:S05]  /*0390*/  @!P0 BRA `(.L_x_6) ;  /* 0xfffffffc00808947 */ /* 0x000fea000383ffff */
.L_x_2:
[----:B0-----:R-:W-:Y:S01]  /*03a0*/  IMAD R6, R3, UR4, RZ ;  /* 0x0000000403067c24 */ /* 0x001fe2000f8e02ff */
[----:B------:R-:W0:Y:S04]  /*03b0*/  LDCU.64 UR12, c[0x0][0x390] ;  /* 0x00007200ff0c77ac */ /* 0x000e280008000a00 */
[----:B------:R-:W-:Y:S02]  /*03c0*/  LEA R8, R6, R5, 0x2 ;  /* 0x0000000506087211 */ /* 0x000fe400078e10ff */
[----:B------:R-:W1:Y:S03]  /*03d0*/  LDC.64 R6, c[0x0][0x380] ;  /* 0x0000e000ff067b82 */ /* 0x000e660000000a00 */
[----:B------:R-:W2:Y:S01]  /*03e0*/  LDS R9, [R8] ;  /* 0x0000000008097984 */ /* 0x000ea20000000800 */
[----:B0-----:R-:W-:-:S04]  /*03f0*/  ISETP.NE.U32.AND P0, PT, RZ, UR12, PT ;  /* 0x0000000cff007c0c */ /* 0x001fc8000bf05070 */
[----:B------:R-:W-:Y:S01]  /*0400*/  ISETP.NE.AND.EX P0, PT, RZ, UR13, PT, P0 ;  /* 0x0000000dff007c0c */ /* 0x000fe2000bf05300 */
[----:B-1----:R-:W-:-:S05]  /*0410*/  IMAD.WIDE.U32 R4, R4, 0x4, R6 ;  /* 0x0000000404047825 */ /* 0x002fca00078e0006 */
[----:B--2---:R0:W-:Y:S01]  /*0420*/  STG.E desc[UR8][R4.64], R9 ;  /* 0x0000000904007986 */ /* 0x0041e2000c101908 */
[----:B------:R-:W-:Y:S06]  /*0430*/  BAR.SYNC.DEFER_BLOCKING 0x0 ;  /* 0x0000000000007b1d */ /* 0x000fec0000010000 */
[----:B------:R-:W-:Y:S05]  /*0440*/  @!P0 EXIT ;  /* 0x000000000000894d */ /* 0x000fea0003800000 */
[----:B------:R-:W-:Y:S01]  /*0450*/  IADD3 R3, PT, PT, R3, -0x1, R2 ;  /* 0xffffffff03037810 */ /* 0x000fe20007ffe002 */
[----:B0-----:R-:W0:Y:S04]  /*0460*/  LDC.64 R4, c[0x0][0x390] ;  /* 0x0000e400ff047b82 */ /* 0x001e280000000a00 */
[----:B------:R-:W-:-:S06]  /*0470*/  IMAD.WIDE.U32 R2, R3, 0x4, R6 ;  /* 0x0000000403027825 */ /* 0x000fcc00078e0006 */
[----:B------:R-:W2:Y:S01]  /*0480*/  LDG.E R3, desc[UR8][R2.64] ;  /* 0x0000000802037981 */ /* 0x000ea2000c1e1900 */
[----:B0-----:R-:W-:-:S05]  /*0490*/  IMAD.WIDE.U32 R4, R0, 0x4, R4 ;  /* 0x0000000400047825 */ /* 0x001fca00078e0004 */
[----:B--2---:R-:W-:Y:S01]  /*04a0*/  STG.E desc[UR8][R4.64], R3 ;  /* 0x0000000304007986 */ /* 0x004fe2000c101908 */
[----:B------:R-:W-:Y:S05]  /*04b0*/  EXIT ;  /* 0x000000000000794d */ /* 0x000fea0003800000 */
.L_x_7:
        /* <DEDUP_REMOVED lines=12> */
.L_x_10:


//--------------------- .nv.shared._Z8add_tailPfS_j --------------------------
	.section	.nv.shared._Z8add_tailPfS_j,"aw",@nobits
	.sectionflags	@""
	.align	16
	.zero		1024


//--------------------- .nv.shared.reserved.0     --------------------------
	.section	.nv.shared.reserved.0,"aw",@nobits
	.weak		__nv_reservedSMEM_offset_0_alias
	.size		__nv_reservedSMEM_offset_0_alias, 0, 64
	.other		__nv_reservedSMEM_offset_0_alias,@"STO_CUDA_RESERVED_SHARED STV_DEFAULT"
__nv_reservedSMEM_offset_0_alias:
	.zero		0
	.zero		64


//--------------------- .nv.shared._Z11add_b_odataPfS_j --------------------------
	.section	.nv.shared._Z11add_b_odataPfS_j,"aw",@nobits
	.sectionflags	@""
	.align	16
	.zero		1024


//--------------------- .nv.shared._Z13hillis_steelePfPKfS_j --------------------------
	.section	.nv.shared._Z13hillis_steelePfPKfS_j,"aw",@nobits
	.sectionflags	@""
	.align	16
	.zero		1024


//--------------------- .nv.constant0._Z8add_tailPfS_j --------------------------
	.section	.nv.constant0._Z8add_tailPfS_j,"a",@progbits
	.sectionflags	@""
	.align	4
.nv.constant0._Z8add_tailPfS_j:
	.zero		916


//--------------------- .nv.constant0._Z11add_b_odataPfS_j --------------------------
	.section	.nv.constant0._Z11add_b_odataPfS_j,"a",@progbits
	.sectionflags	@""
	.align	4
.nv.constant0._Z11add_b_odataPfS_j:
	.zero		916


//--------------------- .nv.constant0._Z13hillis_steelePfPKfS_j --------------------------
	.section	.nv.constant0._Z13hillis_steelePfPKfS_j,"a",@progbits
	.sectionflags	@""
	.align	4
.nv.constant0._Z13hillis_steelePfPKfS_j:
	.zero		924


//--------------------- SYMBOLS --------------------------

	.type		.nv.reservedSmem.offset0,@object
	.size		.nv.reservedSmem.offset0,0x4
	.type		.nv.reservedSmem.cap,@object
	.size		.nv.reservedSmem.cap,0x4
